//
// Generated by NVIDIA NVVM Compiler
//
// Compiler Build ID: CL-36424714
// Cuda compilation tools, release 13.0, V13.0.88
// Based on NVVM 20.0.0
//

.version 9.0
.target sm_100
.address_size 64

	// .globl	_Z15rabinKarpKernelPKciPK11PatternDataiiiPiS4_

.visible .entry _Z15rabinKarpKernelPKciPK11PatternDataiiiPiS4_(
	.param .u64 .ptr .align 1 _Z15rabinKarpKernelPKciPK11PatternDataiiiPiS4__param_0,
	.param .u32 _Z15rabinKarpKernelPKciPK11PatternDataiiiPiS4__param_1,
	.param .u64 .ptr .align 1 _Z15rabinKarpKernelPKciPK11PatternDataiiiPiS4__param_2,
	.param .u32 _Z15rabinKarpKernelPKciPK11PatternDataiiiPiS4__param_3,
	.param .u32 _Z15rabinKarpKernelPKciPK11PatternDataiiiPiS4__param_4,
	.param .u32 _Z15rabinKarpKernelPKciPK11PatternDataiiiPiS4__param_5,
	.param .u64 .ptr .align 1 _Z15rabinKarpKernelPKciPK11PatternDataiiiPiS4__param_6,
	.param .u64 .ptr .align 1 _Z15rabinKarpKernelPKciPK11PatternDataiiiPiS4__param_7
)
{
	.reg .pred 	%p<22>;
	.reg .b16 	%rs<3>;
	.reg .b32 	%r<165>;
	.reg .b64 	%rd<27>;

	ld.param.u64 	%rd11, [_Z15rabinKarpKernelPKciPK11PatternDataiiiPiS4__param_0];
	ld.param.u32 	%r40, [_Z15rabinKarpKernelPKciPK11PatternDataiiiPiS4__param_1];
	ld.param.u64 	%rd8, [_Z15rabinKarpKernelPKciPK11PatternDataiiiPiS4__param_2];
	ld.param.u32 	%r41, [_Z15rabinKarpKernelPKciPK11PatternDataiiiPiS4__param_3];
	ld.param.u32 	%r42, [_Z15rabinKarpKernelPKciPK11PatternDataiiiPiS4__param_4];
	ld.param.u32 	%r43, [_Z15rabinKarpKernelPKciPK11PatternDataiiiPiS4__param_5];
	ld.param.u64 	%rd9, [_Z15rabinKarpKernelPKciPK11PatternDataiiiPiS4__param_6];
	ld.param.u64 	%rd10, [_Z15rabinKarpKernelPKciPK11PatternDataiiiPiS4__param_7];
	cvta.to.global.u64 	%rd1, %rd11;
	mov.u32 	%r44, %ctaid.x;
	mov.u32 	%r1, %ntid.x;
	mov.u32 	%r45, %tid.x;
	mad.lo.s32 	%r149, %r44, %r1, %r45;
	setp.ge.s32 	%p1, %r149, %r40;
	setp.lt.s32 	%p2, %r41, 1;
	or.pred  	%p3, %p1, %p2;
	@%p3 bra 	$L__BB0_27;
	add.s64 	%rd2, %rd1, 7;
	mov.u32 	%r46, %nctaid.x;
	mul.lo.s32 	%r3, %r1, %r46;
	cvta.to.global.u64 	%rd3, %rd8;
	cvta.to.global.u64 	%rd4, %rd10;
	cvta.to.global.u64 	%rd5, %rd9;
$L__BB0_2:
	mov.b32 	%r150, 0;
$L__BB0_3:
	mul.wide.u32 	%rd12, %r150, 108;
	add.s64 	%rd13, %rd3, %rd12;
	add.s64 	%rd6, %rd13, 100;
	ld.global.u32 	%r6, [%rd13+100];
	add.s32 	%r48, %r6, %r149;
	setp.gt.s32 	%p4, %r48, %r40;
	@%p4 bra 	$L__BB0_25;
	setp.lt.s32 	%p5, %r6, 1;
	mov.b32 	%r163, 0;
	@%p5 bra 	$L__BB0_18;
	and.b32  	%r7, %r6, 15;
	setp.lt.u32 	%p6, %r6, 16;
	mov.b32 	%r158, 0;
	mov.u32 	%r163, %r158;
	@%p6 bra 	$L__BB0_8;
	and.b32  	%r158, %r6, 2147483632;
	neg.s32 	%r152, %r158;
	mov.b32 	%r163, 0;
	mov.u32 	%r151, %r149;
$L__BB0_7:
	.pragma "nounroll";
	cvt.s64.s32 	%rd14, %r151;
	add.s64 	%rd15, %rd2, %rd14;
	ld.global.s8 	%r53, [%rd15+-7];
	mad.lo.s32 	%r54, %r163, %r42, %r53;
	rem.s32 	%r55, %r54, %r43;
	ld.global.s8 	%r56, [%rd15+-6];
	mad.lo.s32 	%r57, %r55, %r42, %r56;
	rem.s32 	%r58, %r57, %r43;
	ld.global.s8 	%r59, [%rd15+-5];
	mad.lo.s32 	%r60, %r58, %r42, %r59;
	rem.s32 	%r61, %r60, %r43;
	ld.global.s8 	%r62, [%rd15+-4];
	mad.lo.s32 	%r63, %r61, %r42, %r62;
	rem.s32 	%r64, %r63, %r43;
	ld.global.s8 	%r65, [%rd15+-3];
	mad.lo.s32 	%r66, %r64, %r42, %r65;
	rem.s32 	%r67, %r66, %r43;
	ld.global.s8 	%r68, [%rd15+-2];
	mad.lo.s32 	%r69, %r67, %r42, %r68;
	rem.s32 	%r70, %r69, %r43;
	ld.global.s8 	%r71, [%rd15+-1];
	mad.lo.s32 	%r72, %r70, %r42, %r71;
	rem.s32 	%r73, %r72, %r43;
	ld.global.s8 	%r74, [%rd15];
	mad.lo.s32 	%r75, %r73, %r42, %r74;
	rem.s32 	%r76, %r75, %r43;
	ld.global.s8 	%r77, [%rd15+1];
	mad.lo.s32 	%r78, %r76, %r42, %r77;
	rem.s32 	%r79, %r78, %r43;
	ld.global.s8 	%r80, [%rd15+2];
	mad.lo.s32 	%r81, %r79, %r42, %r80;
	rem.s32 	%r82, %r81, %r43;
	ld.global.s8 	%r83, [%rd15+3];
	mad.lo.s32 	%r84, %r82, %r42, %r83;
	rem.s32 	%r85, %r84, %r43;
	ld.global.s8 	%r86, [%rd15+4];
	mad.lo.s32 	%r87, %r85, %r42, %r86;
	rem.s32 	%r88, %r87, %r43;
	ld.global.s8 	%r89, [%rd15+5];
	mad.lo.s32 	%r90, %r88, %r42, %r89;
	rem.s32 	%r91, %r90, %r43;
	ld.global.s8 	%r92, [%rd15+6];
	mad.lo.s32 	%r93, %r91, %r42, %r92;
	rem.s32 	%r94, %r93, %r43;
	ld.global.s8 	%r95, [%rd15+7];
	mad.lo.s32 	%r96, %r94, %r42, %r95;
	rem.s32 	%r97, %r96, %r43;
	ld.global.s8 	%r98, [%rd15+8];
	mad.lo.s32 	%r99, %r97, %r42, %r98;
	rem.s32 	%r163, %r99, %r43;
	add.s32 	%r152, %r152, 16;
	add.s32 	%r151, %r151, 16;
	setp.ne.s32 	%p7, %r152, 0;
	@%p7 bra 	$L__BB0_7;
$L__BB0_8:
	setp.eq.s32 	%p8, %r7, 0;
	@%p8 bra 	$L__BB0_18;
	and.b32  	%r19, %r6, 7;
	setp.lt.u32 	%p9, %r7, 8;
	@%p9 bra 	$L__BB0_11;
	add.s32 	%r101, %r158, %r149;
	cvt.s64.s32 	%rd16, %r101;
	add.s64 	%rd17, %rd1, %rd16;
	ld.global.s8 	%r102, [%rd17];
	mad.lo.s32 	%r103, %r163, %r42, %r102;
	rem.s32 	%r104, %r103, %r43;
	ld.global.s8 	%r105, [%rd17+1];
	mad.lo.s32 	%r106, %r104, %r42, %r105;
	rem.s32 	%r107, %r106, %r43;
	ld.global.s8 	%r108, [%rd17+2];
	mad.lo.s32 	%r109, %r107, %r42, %r108;
	rem.s32 	%r110, %r109, %r43;
	ld.global.s8 	%r111, [%rd17+3];
	mad.lo.s32 	%r112, %r110, %r42, %r111;
	rem.s32 	%r113, %r112, %r43;
	ld.global.s8 	%r114, [%rd17+4];
	mad.lo.s32 	%r115, %r113, %r42, %r114;
	rem.s32 	%r116, %r115, %r43;
	ld.global.s8 	%r117, [%rd17+5];
	mad.lo.s32 	%r118, %r116, %r42, %r117;
	rem.s32 	%r119, %r118, %r43;
	ld.global.s8 	%r120, [%rd17+6];
	mad.lo.s32 	%r121, %r119, %r42, %r120;
	rem.s32 	%r122, %r121, %r43;
	ld.global.s8 	%r123, [%rd17+7];
	mad.lo.s32 	%r124, %r122, %r42, %r123;
	rem.s32 	%r163, %r124, %r43;
	add.s32 	%r158, %r158, 8;
$L__BB0_11:
	setp.eq.s32 	%p10, %r19, 0;
	@%p10 bra 	$L__BB0_18;
	and.b32  	%r25, %r6, 3;
	setp.lt.u32 	%p11, %r19, 4;
	@%p11 bra 	$L__BB0_14;
	add.s32 	%r126, %r158, %r149;
	cvt.s64.s32 	%rd18, %r126;
	add.s64 	%rd19, %rd1, %rd18;
	ld.global.s8 	%r127, [%rd19];
	mad.lo.s32 	%r128, %r163, %r42, %r127;
	rem.s32 	%r129, %r128, %r43;
	ld.global.s8 	%r130, [%rd19+1];
	mad.lo.s32 	%r131, %r129, %r42, %r130;
	rem.s32 	%r132, %r131, %r43;
	ld.global.s8 	%r133, [%rd19+2];
	mad.lo.s32 	%r134, %r132, %r42, %r133;
	rem.s32 	%r135, %r134, %r43;
	ld.global.s8 	%r136, [%rd19+3];
	mad.lo.s32 	%r137, %r135, %r42, %r136;
	rem.s32 	%r163, %r137, %r43;
	add.s32 	%r158, %r158, 4;
$L__BB0_14:
	setp.eq.s32 	%p12, %r25, 0;
	@%p12 bra 	$L__BB0_18;
	add.s32 	%r138, %r158, %r149;
	cvt.s64.s32 	%rd20, %r138;
	add.s64 	%rd7, %rd1, %rd20;
	ld.global.s8 	%r139, [%rd7];
	mad.lo.s32 	%r140, %r163, %r42, %r139;
	rem.s32 	%r163, %r140, %r43;
	setp.eq.s32 	%p13, %r25, 1;
	@%p13 bra 	$L__BB0_18;
	ld.global.s8 	%r141, [%rd7+1];
	mad.lo.s32 	%r142, %r163, %r42, %r141;
	rem.s32 	%r163, %r142, %r43;
	setp.eq.s32 	%p14, %r25, 2;
	@%p14 bra 	$L__BB0_18;
	ld.global.s8 	%r143, [%rd7+2];
	mad.lo.s32 	%r144, %r163, %r42, %r143;
	rem.s32 	%r163, %r144, %r43;
$L__BB0_18:
	ld.global.u32 	%r145, [%rd6+4];
	setp.ne.s32 	%p15, %r163, %r145;
	@%p15 bra 	$L__BB0_25;
	setp.lt.s32 	%p16, %r6, 1;
	@%p16 bra 	$L__BB0_23;
	mov.b32 	%r164, 0;
$L__BB0_21:
	add.s32 	%r147, %r164, %r149;
	cvt.s64.s32 	%rd21, %r147;
	add.s64 	%rd22, %rd1, %rd21;
	ld.global.u8 	%rs1, [%rd22];
	cvt.u64.u32 	%rd23, %r164;
	add.s64 	%rd24, %rd23, %rd6;
	ld.global.u8 	%rs2, [%rd24+-100];
	setp.ne.s16 	%p17, %rs1, %rs2;
	@%p17 bra 	$L__BB0_25;
	add.s32 	%r164, %r164, 1;
	setp.ne.s32 	%p18, %r164, %r6;
	@%p18 bra 	$L__BB0_21;
$L__BB0_23:
	atom.global.add.u32 	%r37, [%rd4], 1;
	setp.gt.s32 	%p19, %r37, 1999999;
	@%p19 bra 	$L__BB0_25;
	shl.b32 	%r148, %r37, 1;
	mul.wide.s32 	%rd25, %r148, 4;
	add.s64 	%rd26, %rd5, %rd25;
	st.global.u32 	[%rd26], %r149;
	st.global.u32 	[%rd26+4], %r150;
$L__BB0_25:
	add.s32 	%r150, %r150, 1;
	setp.ne.s32 	%p20, %r150, %r41;
	@%p20 bra 	$L__BB0_3;
	add.s32 	%r149, %r149, %r3;
	setp.lt.s32 	%p21, %r149, %r40;
	@%p21 bra 	$L__BB0_2;
$L__BB0_27:
	ret;

}


// ===== COMPILED SASS (sm_100) =====

	.target	sm_100

	.elftype	@"ET_EXEC"


//--------------------- .note.nv.tkinfo           --------------------------
	.section	.note.nv.tkinfo,"",@"SHT_NOTE"
	.sectionflags	@"SHF_NOTE_NV_TKINFO"
	.tkinfo
        /*0018*/ 	.word	0x00000002
        /*0030*/ 	.string	""
        /*0030*/ 	.string	"ptxas"
        /*0030*/ 	.string	"Cuda compilation tools, release 13.0, V13.0.88"
        /*0030*/ 	.string	"Build cuda_13.0.r13.0/compiler.36424714_0"
        /*0030*/ 	.string	"-arch sm_100 -m 64 "



//--------------------- .note.nv.cuinfo           --------------------------
	.section	.note.nv.cuinfo,"",@"SHT_NOTE"
	.sectionflags	@"SHF_NOTE_NV_CUINFO"
        /*0018*/ 	.short	0x0002
        /*001a*/ 	.short	0x0064
        /*001c*/ 	.short	0x0082
	.zero		2


//--------------------- .nv.info                  --------------------------
	.section	.nv.info,"",@"SHT_CUDA_INFO"
	.align	4


	//----- nvinfo : EIATTR_REGCOUNT
	.align		4
        /*0000*/ 	.byte	0x04, 0x2f
        /*0002*/ 	.short	(.L_1 - .L_0)
	.align		4
.L_0:
        /*0004*/ 	.word	index@(_Z15rabinKarpKernelPKciPK11PatternDataiiiPiS4_)
        /*0008*/ 	.word	0x0000001e


	//----- nvinfo : EIATTR_FRAME_SIZE
	.align		4
.L_1:
        /*000c*/ 	.byte	0x04, 0x11
        /*000e*/ 	.short	(.L_3 - .L_2)
	.align		4
.L_2:
        /*0010*/ 	.word	index@(_Z15rabinKarpKernelPKciPK11PatternDataiiiPiS4_)
        /*0014*/ 	.word	0x00000000


	//----- nvinfo : EIATTR_MIN_STACK_SIZE
	.align		4
.L_3:
        /*0018*/ 	.byte	0x04, 0x12
        /*001a*/ 	.short	(.L_5 - .L_4)
	.align		4
.L_4:
        /*001c*/ 	.word	index@(_Z15rabinKarpKernelPKciPK11PatternDataiiiPiS4_)
        /*0020*/ 	.word	0x00000000
.L_5:


//--------------------- .nv.compat                --------------------------
	.section	.nv.compat,"",@"SHT_CUDA_COMPAT_INFO"
	.align	4
        /*0000*/ 	.byte	0x02, 0x09, 0x00, 0x00, 0x02, 0x02, 0x01, 0x00, 0x02, 0x05, 0x05, 0x00, 0x03, 0x07, 0x01, 0x01
        /*0010*/ 	.byte	0x02, 0x03, 0x00, 0x00, 0x02, 0x06, 0x01, 0x00, 0x04, 0x0b, 0x08, 0x00, 0x09, 0x00, 0x00, 0x00
        /*0020*/ 	.byte	0x00, 0x00, 0x00, 0x00


//--------------------- .nv.info._Z15rabinKarpKernelPKciPK11PatternDataiiiPiS4_ --------------------------
	.section	.nv.info._Z15rabinKarpKernelPKciPK11PatternDataiiiPiS4_,"",@"SHT_CUDA_INFO"
	.sectionflags	@""
	.align	4


	//----- nvinfo : EIATTR_CUDA_API_VERSION
	.align		4
        /*0000*/ 	.byte	0x04, 0x37
        /*0002*/ 	.short	(.L_7 - .L_6)
.L_6:
        /*0004*/ 	.word	0x00000082


	//----- nvinfo : EIATTR_KPARAM_INFO
	.align		4
.L_7:
        /*0008*/ 	.byte	0x04, 0x17
        /*000a*/ 	.short	(.L_9 - .L_8)
.L_8:
        /*000c*/ 	.word	0x00000000
        /*0010*/ 	.short	0x0007
        /*0012*/ 	.short	0x0030
        /*0014*/ 	.byte	0x00, 0xf5, 0x21, 0x00


	//----- nvinfo : EIATTR_KPARAM_INFO
	.align		4
.L_9:
        /*0018*/ 	.byte	0x04, 0x17
        /*001a*/ 	.short	(.L_11 - .L_10)
.L_10:
        /*001c*/ 	.word	0x00000000
        /*0020*/ 	.short	0x0006
        /*0022*/ 	.short	0x0028
        /*0024*/ 	.byte	0x00, 0xf5, 0x21, 0x00


	//----- nvinfo : EIATTR_KPARAM_INFO
	.align		4
.L_11:
        /*0028*/ 	.byte	0x04, 0x17
        /*002a*/ 	.short	(.L_13 - .L_12)
.L_12:
        /*002c*/ 	.word	0x00000000
        /*0030*/ 	.short	0x0005
        /*0032*/ 	.short	0x0020
        /*0034*/ 	.byte	0x00, 0xf0, 0x11, 0x00


	//----- nvinfo : EIATTR_KPARAM_INFO
	.align		4
.L_13:
        /*0038*/ 	.byte	0x04, 0x17
        /*003a*/ 	.short	(.L_15 - .L_14)
.L_14:
        /*003c*/ 	.word	0x00000000
        /*0040*/ 	.short	0x0004
        /*0042*/ 	.short	0x001c
        /*0044*/ 	.byte	0x00, 0xf0, 0x11, 0x00


	//----- nvinfo : EIATTR_KPARAM_INFO
	.align		4
.L_15:
        /*0048*/ 	.byte	0x04, 0x17
        /*004a*/ 	.short	(.L_17 - .L_16)
.L_16:
        /*004c*/ 	.word	0x00000000
        /*0050*/ 	.short	0x0003
        /*0052*/ 	.short	0x0018
        /*0054*/ 	.byte	0x00, 0xf0, 0x11, 0x00


	//----- nvinfo : EIATTR_KPARAM_INFO
	.align		4
.L_17:
        /*0058*/ 	.byte	0x04, 0x17
        /*005a*/ 	.short	(.L_19 - .L_18)
.L_18:
        /*005c*/ 	.word	0x00000000
        /*0060*/ 	.short	0x0002
        /*0062*/ 	.short	0x0010
        /*0064*/ 	.byte	0x00, 0xf5, 0x21, 0x00


	//----- nvinfo : EIATTR_KPARAM_INFO
	.align		4
.L_19:
        /*0068*/ 	.byte	0x04, 0x17
        /*006a*/ 	.short	(.L_21 - .L_20)
.L_20:
        /*006c*/ 	.word	0x00000000
        /*0070*/ 	.short	0x0001
        /*0072*/ 	.short	0x0008
        /*0074*/ 	.byte	0x00, 0xf0, 0x11, 0x00


	//----- nvinfo : EIATTR_KPARAM_INFO
	.align		4
.L_21:
        /*0078*/ 	.byte	0x04, 0x17
        /*007a*/ 	.short	(.L_23 - .L_22)
.L_22:
        /*007c*/ 	.word	0x00000000
        /*0080*/ 	.short	0x0000
        /*0082*/ 	.short	0x0000
        /*0084*/ 	.byte	0x00, 0xf5, 0x21, 0x00


	//----- nvinfo : EIATTR_SPARSE_MMA_MASK
	.align		4
.L_23:
        /*0088*/ 	.byte	0x03, 0x50
        /*008a*/ 	.short	0x0000


	//----- nvinfo : EIATTR_MAXREG_COUNT
	.align		4
        /*008c*/ 	.byte	0x03, 0x1b
        /*008e*/ 	.short	0x00ff


	//----- nvinfo : EIATTR_MERCURY_ISA_VERSION
	.align		4
        /*0090*/ 	.byte	0x03, 0x5f
        /*0092*/ 	.short	0x0101


	//----- nvinfo : EIATTR_INT_WARP_WIDE_INSTR_OFFSETS
	.align		4
        /*0094*/ 	.byte	0x04, 0x31
        /*0096*/ 	.short	(.L_25 - .L_24)


	//   ....[0]....
.L_24:
        /*0098*/ 	.word	0x00002300


	//   ....[1]....
        /*009c*/ 	.word	0x00002390


	//----- nvinfo : EIATTR_VRC_CTA_INIT_COUNT
	.align		4
.L_25:
        /*00a0*/ 	.byte	0x02, 0x4a
	.zero		1
	.zero		1


	//----- nvinfo : EIATTR_EXIT_INSTR_OFFSETS
	.align		4
        /*00a4*/ 	.byte	0x04, 0x1c
        /*00a6*/ 	.short	(.L_27 - .L_26)


	//   ....[0]....
.L_26:
        /*00a8*/ 	.word	0x00000090


	//   ....[1]....
        /*00ac*/ 	.word	0x000024a0


	//----- nvinfo : EIATTR_CRS_STACK_SIZE
	.align		4
.L_27:
        /*00b0*/ 	.byte	0x04, 0x1e
        /*00b2*/ 	.short	(.L_29 - .L_28)
.L_28:
        /*00b4*/ 	.word	0x00000000


	//----- nvinfo : EIATTR_CBANK_PARAM_SIZE
	.align		4
.L_29:
        /*00b8*/ 	.byte	0x03, 0x19
        /*00ba*/ 	.short	0x0038


	//----- nvinfo : EIATTR_PARAM_CBANK
	.align		4
        /*00bc*/ 	.byte	0x04, 0x0a
        /*00be*/ 	.short	(.L_31 - .L_30)
	.align		4
.L_30:
        /*00c0*/ 	.word	index@(.nv.constant0._Z15rabinKarpKernelPKciPK11PatternDataiiiPiS4_)
        /*00c4*/ 	.short	0x0380
        /*00c6*/ 	.short	0x0038


	//----- nvinfo : EIATTR_SW_WAR
	.align		4
.L_31:
        /*00c8*/ 	.byte	0x04, 0x36
        /*00ca*/ 	.short	(.L_33 - .L_32)
.L_32:
        /*00cc*/ 	.word	0x00000008
.L_33:


//--------------------- .nv.callgraph             --------------------------
	.section	.nv.callgraph,"",@"SHT_CUDA_CALLGRAPH"
	.align	4
	.sectionentsize	8
	.align		4
        /*0000*/ 	.word	0x00000000
	.align		4
        /*0004*/ 	.word	0xffffffff
	.align		4
        /*0008*/ 	.word	0x00000000
	.align		4
        /*000c*/ 	.word	0xfffffffe
	.align		4
        /*0010*/ 	.word	0x00000000
	.align		4
        /*0014*/ 	.word	0xfffffffd
	.align		4
        /*0018*/ 	.word	0x00000000
	.align		4
        /*001c*/ 	.word	0xfffffffc


//--------------------- .text._Z15rabinKarpKernelPKciPK11PatternDataiiiPiS4_ --------------------------
	.section	.text._Z15rabinKarpKernelPKciPK11PatternDataiiiPiS4_,"ax",@progbits
	.align	128
        .global         _Z15rabinKarpKernelPKciPK11PatternDataiiiPiS4_
        .type           _Z15rabinKarpKernelPKciPK11PatternDataiiiPiS4_,@function
        .size           _Z15rabinKarpKernelPKciPK11PatternDataiiiPiS4_,(.L_x_12 - _Z15rabinKarpKernelPKciPK11PatternDataiiiPiS4_)
        .other          _Z15rabinKarpKernelPKciPK11PatternDataiiiPiS4_,@"STO_CUDA_ENTRY STV_DEFAULT"
_Z15rabinKarpKernelPKciPK11PatternDataiiiPiS4_:
.text._Z15rabinKarpKernelPKciPK11PatternDataiiiPiS4_:
[----:B------:R-:W-:Y:S01]  /*0000*/  LDC R1, c[0x0][0x37c] ;  /* 0x0000df00ff017b82 */ /* 0x000fe20000000800 */
[----:B------:R-:W0:Y:S07]  /*0010*/  S2R R0, SR_TID.X ;  /* 0x0000000000007919 */ /* 0x000e2e0000002100 */
[----:B------:R-:W0:Y:S01]  /*0020*/  S2UR UR4, SR_CTAID.X ;  /* 0x00000000000479c3 */ /* 0x000e220000002500 */
[----:B------:R-:W1:Y:S07]  /*0030*/  LDCU UR5, c[0x0][0x388] ;  /* 0x00007100ff0577ac */ /* 0x000e6e0008000800 */
[----:B------:R-:W0:Y:S08]  /*0040*/  LDC R11, c[0x0][0x360] ;  /* 0x0000d800ff0b7b82 */ /* 0x000e300000000800 */
[----:B------:R-:W2:Y:S01]  /*0050*/  LDC R2, c[0x0][0x398] ;  /* 0x0000e600ff027b82 */ /* 0x000ea20000000800 */
[----:B0-----:R-:W-:Y:S01]  /*0060*/  IMAD R0, R11, UR4, R0 ;  /* 0x000000040b007c24 */ /* 0x001fe2000f8e0200 */
[----:B--2---:R-:W-:-:S04]  /*0070*/  ISETP.GE.AND P0, PT, R2, 0x1, PT ;  /* 0x000000010200780c */ /* 0x004fc80003f06270 */
[----:B-1----:R-:W-:-:S13]  /*0080*/  ISETP.GE.OR P0, PT, R0, UR5, !P0 ;  /* 0x0000000500007c0c */ /* 0x002fda000c706670 */
[----:B------:R-:W-:Y:S05]  /*0090*/  @P0 EXIT ;  /* 0x000000000000094d */ /* 0x000fea0003800000 */
[----:B------:R-:W0:Y:S01]  /*00a0*/  LDCU UR6, c[0x0][0x370] ;  /* 0x00006e00ff0677ac */ /* 0x000e220008000800 */
[----:B------:R-:W1:Y:S01]  /*00b0*/  LDCU.64 UR4, c[0x0][0x358] ;  /* 0x00006b00ff0477ac */ /* 0x000e620008000a00 */
[----:B0-----:R-:W-:-:S07]  /*00c0*/  IMAD R11, R11, UR6, RZ ;  /* 0x000000060b0b7c24 */ /* 0x001fce000f8e02ff */
.L_x_10:
[----:B------:R-:W-:-:S07]  /*00d0*/  IMAD.MOV.U32 R10, RZ, RZ, RZ ;  /* 0x000000ffff0a7224 */ /* 0x000fce00078e00ff */
.L_x_9:
[----:B------:R-:W0:Y:S01]  /*00e0*/  LDC.64 R4, c[0x0][0x390] ;  /* 0x0000e400ff047b82 */ /* 0x000e220000000a00 */
[----:B------:R-:W2:Y:S01]  /*00f0*/  LDCU UR6, c[0x0][0x388] ;  /* 0x00007100ff0677ac */ /* 0x000ea20008000800 */
[----:B0-----:R-:W-:-:S05]  /*0100*/  IMAD.WIDE.U32 R4, R10, 0x6c, R4 ;  /* 0x0000006c0a047825 */ /* 0x001fca00078e0004 */
[----:B-1----:R-:W3:Y:S01]  /*0110*/  LDG.E R13, desc[UR4][R4.64+0x64] ;  /* 0x00006404040d7981 */ /* 0x002ee2000c1e1900 */
[----:B------:R-:W-:Y:S01]  /*0120*/  BSSY.RECONVERGENT B0, `(.L_x_0) ;  /* 0x000022f000007945 */ /* 0x000fe20003800200 */
[----:B---3--:R-:W-:-:S05]  /*0130*/  IMAD.IADD R2, R13, 0x1, R0 ;  /* 0x000000010d027824 */ /* 0x008fca00078e0200 */
[----:B--2---:R-:W-:-:S13]  /*0140*/  ISETP.GT.AND P0, PT, R2, UR6, PT ;  /* 0x0000000602007c0c */ /* 0x004fda000bf04270 */
[----:B------:R-:W-:Y:S05]  /*0150*/  @P0 BRA `(.L_x_1) ;  /* 0x0000002000ac0947 */ /* 0x000fea0003800000 */
[----:B------:R-:W-:Y:S01]  /*0160*/  ISETP.GE.AND P0, PT, R13, 0x1, PT ;  /* 0x000000010d00780c */ /* 0x000fe20003f06270 */
[----:B------:R-:W-:-:S12]  /*0170*/  IMAD.MOV.U32 R16, RZ, RZ, RZ ;  /* 0x000000ffff107224 */ /* 0x000fd800078e00ff */
[----:B------:R-:W-:Y:S05]  /*0180*/  @!P0 BRA `(.L_x_2) ;  /* 0x00000020000c8947 */ /* 0x000fea0003800000 */
[C---:B------:R-:W-:Y:S01]  /*0190*/  ISETP.GE.U32.AND P1, PT, R13.reuse, 0x10, PT ;  /* 0x000000100d00780c */ /* 0x040fe20003f26070 */
[----:B------:R-:W-:Y:S01]  /*01a0*/  HFMA2 R16, -RZ, RZ, 0, 0 ;  /* 0x00000000ff107431 */ /* 0x000fe200000001ff */
[----:B------:R-:W-:Y:S01]  /*01b0*/  LOP3.LUT R22, R13, 0xf, RZ, 0xc0, !PT ;  /* 0x0000000f0d167812 */ /* 0x000fe200078ec0ff */
[----:B------:R-:W-:-:S03]  /*01c0*/  IMAD.MOV.U32 R15, RZ, RZ, RZ ;  /* 0x000000ffff0f7224 */ /* 0x000fc600078e00ff */
[----:B------:R-:W-:-:S07]  /*01d0*/  ISETP.NE.AND P0, PT, R22, RZ, PT ;  /* 0x000000ff1600720c */ /* 0x000fce0003f05270 */
[----:B------:R-:W-:Y:S06]  /*01e0*/  @!P1 BRA `(.L_x_3) ;  /* 0x0000000c00d09947 */ /* 0x000fec0003800000 */
[----:B------:R-:W0:Y:S01]  /*01f0*/  LDC R2, c[0x0][0x3a0] ;  /* 0x0000e800ff027b82 */ /* 0x000e220000000800 */
[----:B------:R-:W-:Y:S01]  /*0200*/  LOP3.LUT R15, R13, 0x7ffffff0, RZ, 0xc0, !PT ;  /* 0x7ffffff00d0f7812 */ /* 0x000fe200078ec0ff */
[----:B------:R-:W-:Y:S01]  /*0210*/  IMAD.MOV.U32 R16, RZ, RZ, RZ ;  /* 0x000000ffff107224 */ /* 0x000fe200078e00ff */
[----:B------:R-:W1:Y:S03]  /*0220*/  LDCU UR6, c[0x0][0x39c] ;  /* 0x00007380ff0677ac */ /* 0x000e660008000800 */
[----:B------:R-:W-:Y:S02]  /*0230*/  IMAD.MOV R23, RZ, RZ, -R15 ;  /* 0x000000ffff177224 */ /* 0x000fe400078e0a0f */
[----:B------:R-:W2:Y:S01]  /*0240*/  LDC R12, c[0x0][0x3a0] ;  /* 0x0000e800ff0c7b82 */ /* 0x000ea20000000800 */
[----:B0-----:R-:W-:-:S07]  /*0250*/  IABS R8, R2 ;  /* 0x0000000200087213 */ /* 0x001fce0000000000 */
[----:B------:R-:W0:Y:S01]  /*0260*/  LDC.64 R2, c[0x0][0x380] ;  /* 0x0000e000ff027b82 */ /* 0x000e220000000a00 */
[----:B------:R-:W3:Y:S08]  /*0270*/  I2F.RP R9, R8 ;  /* 0x0000000800097306 */ /* 0x000ef00000209400 */
[----:B---3--:R-:W3:Y:S02]  /*0280*/  MUFU.RCP R9, R9 ;  /* 0x0000000900097308 */ /* 0x008ee40000001000 */
[----:B---3--:R-:W-:-:S06]  /*0290*/  VIADD R6, R9, 0xffffffe ;  /* 0x0ffffffe09067836 */ /* 0x008fcc0000000000 */
[----:B------:R3:W4:Y:S02]  /*02a0*/  F2I.FTZ.U32.TRUNC.NTZ R7, R6 ;  /* 0x0000000600077305 */ /* 0x000724000021f000 */
[----:B---3--:R-:W-:Y:S02]  /*02b0*/  IMAD.MOV.U32 R6, RZ, RZ, RZ ;  /* 0x000000ffff067224 */ /* 0x008fe400078e00ff */
[----:B----4-:R-:W-:-:S04]  /*02c0*/  IMAD.MOV R17, RZ, RZ, -R7 ;  /* 0x000000ffff117224 */ /* 0x010fc800078e0a07 */
[----:B------:R-:W-:-:S04]  /*02d0*/  IMAD R17, R17, R8, RZ ;  /* 0x0000000811117224 */ /* 0x000fc800078e02ff */
[----:B------:R-:W-:Y:S01]  /*02e0*/  IMAD.HI.U32 R9, R7, R17, R6 ;  /* 0x0000001107097227 */ /* 0x000fe200078e0006 */
[----:B012---:R-:W-:-:S07]  /*02f0*/  MOV R17, R0 ;  /* 0x0000000000117202 */ /* 0x007fce0000000f00 */
.L_x_4:
[----:B------:R-:W-:Y:S02]  /*0300*/  SHF.R.S32.HI R14, RZ, 0x1f, R17 ;  /* 0x0000001fff0e7819 */ /* 0x000fe40000011411 */
[----:B------:R-:W-:-:S04]  /*0310*/  IADD3 R6, P1, P2, R17, 0x7, R2 ;  /* 0x0000000711067810 */ /* 0x000fc80007a3e002 */
[----:B------:R-:W-:-:S05]  /*0320*/  IADD3.X R7, PT, PT, R14, R3, RZ, P1, P2 ;  /* 0x000000030e077210 */ /* 0x000fca0000fe44ff */
[----:B------:R-:W2:Y:S04]  /*0330*/  LDG.E.S8 R19, desc[UR4][R6.64+-0x7] ;  /* 0xfffff90406137981 */ /* 0x000ea8000c1e1300 */
[----:B------:R-:W3:Y:S04]  /*0340*/  LDG.E.S8 R21, desc[UR4][R6.64+-0x6] ;  /* 0xfffffa0406157981 */ /* 0x000ee8000c1e1300 */
[----:B------:R-:W4:Y:S04]  /*0350*/  LDG.E.S8 R20, desc[UR4][R6.64+-0x5] ;  /* 0xfffffb0406147981 */ /* 0x000f28000c1e1300 */
[----:B------:R-:W5:Y:S01]  /*0360*/  LDG.E.S8 R18, desc[UR4][R6.64+-0x4] ;  /* 0xfffffc0406127981 */ /* 0x000f62000c1e1300 */
[----:B------:R-:W-:-:S04]  /*0370*/  IABS R14, R12 ;  /* 0x0000000c000e7213 */ /* 0x000fc80000000000 */
[----:B------:R-:W0:Y:S08]  /*0380*/  I2F.RP R24, R14 ;  /* 0x0000000e00187306 */ /* 0x000e300000209400 */
[----:B0-----:R-:W0:Y:S01]  /*0390*/  MUFU.RCP R24, R24 ;  /* 0x0000001800187308 */ /* 0x001e220000001000 */
[----:B--2---:R-:W-:Y:S02]  /*03a0*/  IMAD R16, R16, UR6, R19 ;  /* 0x0000000610107c24 */ /* 0x004fe4000f8e0213 */
[----:B------:R-:W2:Y:S03]  /*03b0*/  LDG.E.S8 R19, desc[UR4][R6.64+-0x3] ;  /* 0xfffffd0406137981 */ /* 0x000ea6000c1e1300 */
[----:B------:R-:W-:-:S02]  /*03c0*/  IABS R25, R16 ;  /* 0x0000001000197213 */ /* 0x000fc40000000000 */
[----:B------:R-:W-:Y:S02]  /*03d0*/  ISETP.GE.AND P2, PT, R16, RZ, PT ;  /* 0x000000ff1000720c */ /* 0x000fe40003f46270 */
[----:B------:R-:W-:Y:S01]  /*03e0*/  LOP3.LUT R16, RZ, R12, RZ, 0x33, !PT ;  /* 0x0000000cff107212 */ /* 0x000fe200078e33ff */
[----:B------:R-:W-:-:S04]  /*03f0*/  IMAD.HI.U32 R9, R9, R25, RZ ;  /* 0x0000001909097227 */ /* 0x000fc800078e00ff */
[----:B------:R-:W-:-:S04]  /*0400*/  IMAD.MOV R9, RZ, RZ, -R9 ;  /* 0x000000ffff097224 */ /* 0x000fc800078e0a09 */
[----:B------:R-:W-:-:S05]  /*0410*/  IMAD R25, R14, R9, R25 ;  /* 0x000000090e197224 */ /* 0x000fca00078e0219 */
[----:B------:R-:W-:-:S13]  /*0420*/  ISETP.GT.U32.AND P1, PT, R8, R25, PT ;  /* 0x000000190800720c */ /* 0x000fda0003f24070 */
[----:B------:R-:W-:-:S05]  /*0430*/  @!P1 IMAD.IADD R25, R25, 0x1, -R14 ;  /* 0x0000000119199824 */ /* 0x000fca00078e0a0e */
[----:B------:R-:W-:Y:S01]  /*0440*/  ISETP.GT.U32.AND P1, PT, R8, R25, PT ;  /* 0x000000190800720c */ /* 0x000fe20003f24070 */
[----:B0-----:R-:W-:-:S04]  /*0450*/  VIADD R8, R24, 0xffffffe ;  /* 0x0ffffffe18087836 */ /* 0x001fc80000000000 */
[----:B------:R0:W1:Y:S08]  /*0460*/  F2I.FTZ.U32.TRUNC.NTZ R9, R8 ;  /* 0x0000000800097305 */ /* 0x000070000021f000 */
[----:B------:R-:W-:Y:S01]  /*0470*/  @!P1 IADD3 R25, PT, PT, R25, -R14, RZ ;  /* 0x8000000e19199210 */ /* 0x000fe20007ffe0ff */
[----:B0-----:R-:W-:Y:S01]  /*0480*/  IMAD.MOV.U32 R8, RZ, RZ, RZ ;  /* 0x000000ffff087224 */ /* 0x001fe200078e00ff */
[----:B------:R-:W-:-:S03]  /*0490*/  ISETP.NE.AND P1, PT, R12, RZ, PT ;  /* 0x000000ff0c00720c */ /* 0x000fc60003f25270 */
[----:B------:R-:W-:Y:S02]  /*04a0*/  @!P2 IMAD.MOV R25, RZ, RZ, -R25 ;  /* 0x000000ffff19a224 */ /* 0x000fe400078e0a19 */
[----:B-1----:R-:W-:-:S03]  /*04b0*/  IMAD.MOV R27, RZ, RZ, -R9 ;  /* 0x000000ffff1b7224 */ /* 0x002fc600078e0a09 */
[----:B------:R-:W-:Y:S01]  /*04c0*/  SEL R24, R16, R25, !P1 ;  /* 0x0000001910187207 */ /* 0x000fe20004800000 */
[----:B------:R-:W-:-:S04]  /*04d0*/  IMAD R25, R27, R14, RZ ;  /* 0x0000000e1b197224 */ /* 0x000fc800078e02ff */
[----:B---3--:R-:W-:Y:S02]  /*04e0*/  IMAD R24, R24, UR6, R21 ;  /* 0x0000000618187c24 */ /* 0x008fe4000f8e0215 */
[----:B------:R-:W3:Y:S01]  /*04f0*/  LDG.E.S8 R21, desc[UR4][R6.64+-0x2] ;  /* 0xfffffe0406157981 */ /* 0x000ee2000c1e1300 */
[----:B------:R-:W-:Y:S02]  /*0500*/  IMAD.HI.U32 R9, R9, R25, R8 ;  /* 0x0000001909097227 */ /* 0x000fe400078e0008 */
[----:B------:R-:W-:-:S05]  /*0510*/  IABS R25, R24 ;  /* 0x0000001800197213 */ /* 0x000fca0000000000 */
[----:B------:R-:W-:-:S04]  /*0520*/  IMAD.HI.U32 R8, R9, R25, RZ ;  /* 0x0000001909087227 */ /* 0x000fc800078e00ff */
[----:B------:R-:W-:-:S04]  /*0530*/  IMAD.MOV R8, RZ, RZ, -R8 ;  /* 0x000000ffff087224 */ /* 0x000fc800078e0a08 */
[----:B------:R-:W-:Y:S01]  /*0540*/  IMAD R25, R14, R8, R25 ;  /* 0x000000080e197224 */ /* 0x000fe200078e0219 */
[----:B------:R-:W-:-:S04]  /*0550*/  MOV R8, R14 ;  /* 0x0000000e00087202 */ /* 0x000fc80000000f00 */
[----:B------:R-:W-:Y:S02]  /*0560*/  ISETP.GT.U32.AND P2, PT, R8, R25, PT ;  /* 0x000000190800720c */ /* 0x000fe40003f44070 */
[----:B------:R-:W-:-:S11]  /*0570*/  ISETP.GE.AND P3, PT, R24, RZ, PT ;  /* 0x000000ff1800720c */ /* 0x000fd60003f66270 */
[----:B------:R-:W-:-:S05]  /*0580*/  @!P2 IMAD.IADD R25, R25, 0x1, -R14 ;  /* 0x000000011919a824 */ /* 0x000fca00078e0a0e */
[----:B------:R-:W-:-:S13]  /*0590*/  ISETP.GT.U32.AND P2, PT, R8, R25, PT ;  /* 0x000000190800720c */ /* 0x000fda0003f44070 */
[----:B------:R-:W-:-:S04]  /*05a0*/  @!P2 IMAD.IADD R25, R25, 0x1, -R14 ;  /* 0x000000011919a824 */ /* 0x000fc800078e0a0e */
[----:B------:R-:W-:-:S05]  /*05b0*/  @!P3 IMAD.MOV R25, RZ, RZ, -R25 ;  /* 0x000000ffff19b224 */ /* 0x000fca00078e0a19 */
[----:B------:R-:W-:-:S05]  /*05c0*/  SEL R25, R16, R25, !P1 ;  /* 0x0000001910197207 */ /* 0x000fca0004800000 */
[----:B----4-:R-:W-:Y:S02]  /*05d0*/  IMAD R25, R25, UR6, R20 ;  /* 0x0000000619197c24 */ /* 0x010fe4000f8e0214 */
[----:B------:R-:W4:Y:S03]  /*05e0*/  LDG.E.S8 R20, desc[UR4][R6.64+-0x1] ;  /* 0xffffff0406147981 */ /* 0x000f26000c1e1300 */
[----:B------:R-:W-:-:S05]  /*05f0*/  IABS R27, R25 ;  /* 0x00000019001b7213 */ /* 0x000fca0000000000 */
[----:B------:R-:W-:-:S04]  /*0600*/  IMAD.HI.U32 R24, R9, R27, RZ ;  /* 0x0000001b09187227 */ /* 0x000fc800078e00ff */
[----:B------:R-:W-:-:S04]  /*0610*/  IMAD.MOV R24, RZ, RZ, -R24 ;  /* 0x000000ffff187224 */ /* 0x000fc800078e0a18 */
[----:B------:R-:W-:-:S05]  /*0620*/  IMAD R27, R14, R24, R27 ;  /* 0x000000180e1b7224 */ /* 0x000fca00078e021b */
[----:B------:R-:W-:Y:S02]  /*0630*/  ISETP.GT.U32.AND P2, PT, R8, R27, PT ;  /* 0x0000001b0800720c */ /* 0x000fe40003f44070 */
[----:B------:R-:W-:-:S11]  /*0640*/  ISETP.GE.AND P3, PT, R25, RZ, PT ;  /* 0x000000ff1900720c */ /* 0x000fd60003f66270 */
[----:B------:R-:W-:-:S04]  /*0650*/  @!P2 IADD3 R27, PT, PT, R27, -R14, RZ ;  /* 0x8000000e1b1ba210 */ /* 0x000fc80007ffe0ff */
[----:B------:R-:W-:-:S13]  /*0660*/  ISETP.GT.U32.AND P2, PT, R8, R27, PT ;  /* 0x0000001b0800720c */ /* 0x000fda0003f44070 */
[----:B------:R-:W-:-:S04]  /*0670*/  @!P2 IMAD.IADD R27, R27, 0x1, -R14 ;  /* 0x000000011b1ba824 */ /* 0x000fc800078e0a0e */
[----:B------:R-:W-:-:S05]  /*0680*/  @!P3 IMAD.MOV R27, RZ, RZ, -R27 ;  /* 0x000000ffff1bb224 */ /* 0x000fca00078e0a1b */
[----:B------:R-:W-:-:S05]  /*0690*/  SEL R27, R16, R27, !P1 ;  /* 0x0000001b101b7207 */ /* 0x000fca0004800000 */
[----:B-----5:R-:W-:Y:S02]  /*06a0*/  IMAD R27, R27, UR6, R18 ;  /* 0x000000061b1b7c24 */ /* 0x020fe4000f8e0212 */
[----:B------:R-:W5:Y:S03]  /*06b0*/  LDG.E.S8 R18, desc[UR4][R6.64] ;  /* 0x0000000406127981 */ /* 0x000f66000c1e1300 */
[----:B------:R-:W-:-:S05]  /*06c0*/  IABS R25, R27 ;  /* 0x0000001b00197213 */ /* 0x000fca0000000000 */
[----:B------:R-:W-:-:S04]  /*06d0*/  IMAD.HI.U32 R24, R9, R25, RZ ;  /* 0x0000001909187227 */ /* 0x000fc800078e00ff */
[----:B------:R-:W-:-:S04]  /*06e0*/  IMAD.MOV R24, RZ, RZ, -R24 ;  /* 0x000000ffff187224 */ /* 0x000fc800078e0a18 */
[----:B------:R-:W-:-:S05]  /*06f0*/  IMAD R25, R14, R24, R25 ;  /* 0x000000180e197224 */ /* 0x000fca00078e0219 */
[----:B------:R-:W-:Y:S02]  /*0700*/  ISETP.GT.U32.AND P2, PT, R8, R25, PT ;  /* 0x000000190800720c */ /* 0x000fe40003f44070 */
[----:B------:R-:W-:-:S11]  /*0710*/  ISETP.GE.AND P3, PT, R27, RZ, PT ;  /* 0x000000ff1b00720c */ /* 0x000fd60003f66270 */
[----:B------:R-:W-:-:S05]  /*0720*/  @!P2 IMAD.IADD R25, R25, 0x1, -R14 ;  /* 0x000000011919a824 */ /* 0x000fca00078e0a0e */
[----:B------:R-:W-:-:S13]  /*0730*/  ISETP.GT.U32.AND P2, PT, R8, R25, PT ;  /* 0x000000190800720c */ /* 0x000fda0003f44070 */
[----:B------:R-:W-:-:S05]  /*0740*/  @!P2 IADD3 R25, PT, PT, R25, -R14, RZ ;  /* 0x8000000e1919a210 */ /* 0x000fca0007ffe0ff */
[----:B------:R-:W-:-:S05]  /*0750*/  @!P3 IMAD.MOV R25, RZ, RZ, -R25 ;  /* 0x000000ffff19b224 */ /* 0x000fca00078e0a19 */
[----:B------:R-:W-:-:S05]  /*0760*/  SEL R24, R16, R25, !P1 ;  /* 0x0000001910187207 */ /* 0x000fca0004800000 */
[----:B--2---:R-:W-:Y:S02]  /*0770*/  IMAD R24, R24, UR6, R19 ;  /* 0x0000000618187c24 */ /* 0x004fe4000f8e0213 */
[----:B------:R-:W2:Y:S03]  /*0780*/  LDG.E.S8 R19, desc[UR4][R6.64+0x1] ;  /* 0x0000010406137981 */ /* 0x000ea6000c1e1300 */
        /* <DEDUP_REMOVED lines=8> */
[----:B------:R-:W-:-:S05]  /*0810*/  @!P2 IMAD.IADD R25, R25, 0x1, -R14 ;  /* 0x000000011919a824 */ /* 0x000fca00078e0a0e */
[----:B------:R-:W-:-:S04]  /*0820*/  @!P3 IADD3 R25, PT, PT, -R25, RZ, RZ ;  /* 0x000000ff1919b210 */ /* 0x000fc80007ffe1ff */
[----:B------:R-:W-:-:S05]  /*0830*/  SEL R24, R16, R25, !P1 ;  /* 0x0000001910187207 */ /* 0x000fca0004800000 */
[----:B---3--:R-:W-:Y:S02]  /*0840*/  IMAD R24, R24, UR6, R21 ;  /* 0x0000000618187c24 */ /* 0x008fe4000f8e0215 */
[----:B------:R-:W3:Y:S03]  /*0850*/  LDG.E.S8 R21, desc[UR4][R6.64+0x2] ;  /* 0x0000020406157981 */ /* 0x000ee6000c1e1300 */
        /* <DEDUP_REMOVED lines=14> */
[----:B------:R-:W-:-:S05]  /*0940*/  IMAD.HI.U32 R24, R9, R27, RZ ;  /* 0x0000001b09187227 */ /* 0x000fca00078e00ff */
[----:B------:R-:W-:-:S05]  /*0950*/  IADD3 R24, PT, PT, -R24, RZ, RZ ;  /* 0x000000ff18187210 */ /* 0x000fca0007ffe1ff */
        /* <DEDUP_REMOVED lines=47> */
[----:B----4-:R-:W-:Y:S02]  /*0c50*/  IMAD R25, R25, UR6, R20 ;  /* 0x0000000619197c24 */ /* 0x010fe4000f8e0214 */
[----:B------:R-:W4:Y:S03]  /*0c60*/  LDG.E.S8 R20, desc[UR4][R6.64+0x7] ;  /* 0x0000070406147981 */ /* 0x000f26000c1e1300 */
[----:B------:R-:W-:-:S05]  /*0c70*/  IABS R27, R25 ;  /* 0x00000019001b7213 */ /* 0x000fca0000000000 */
[----:B------:R-:W-:Y:S01]  /*0c80*/  IMAD.HI.U32 R24, R9, R27, RZ ;  /* 0x0000001b09187227 */ /* 0x000fe200078e00ff */
[----:B------:R0:W4:Y:S03]  /*0c90*/  LDG.E.S8 R6, desc[UR4][R6.64+0x8] ;  /* 0x0000080406067981 */ /* 0x000126000c1e1300 */
        /* <DEDUP_REMOVED lines=9> */
[----:B-----5:R-:W-:-:S05]  /*0d30*/  IMAD R18, R27, UR6, R18 ;  /* 0x000000061b127c24 */ /* 0x020fca000f8e0212 */
        /* <DEDUP_REMOVED lines=11> */
[----:B--2---:R-:W-:-:S05]  /*0df0*/  IMAD R18, R18, UR6, R19 ;  /* 0x0000000612127c24 */ /* 0x004fca000f8e0213 */
[----:B------:R-:W-:-:S05]  /*0e00*/  IABS R19, R18 ;  /* 0x0000001200137213 */ /* 0x000fca0000000000 */
[----:B0-----:R-:W-:-:S04]  /*0e10*/  IMAD.HI.U32 R7, R9, R19, RZ ;  /* 0x0000001309077227 */ /* 0x001fc800078e00ff */
        /* <DEDUP_REMOVED lines=9> */
[----:B---3--:R-:W-:-:S05]  /*0eb0*/  IMAD R18, R18, UR6, R21 ;  /* 0x0000000612127c24 */ /* 0x008fca000f8e0215 */
        /* <DEDUP_REMOVED lines=11> */
[----:B----4-:R-:W-:-:S05]  /*0f70*/  IMAD R7, R7, UR6, R20 ;  /* 0x0000000607077c24 */ /* 0x010fca000f8e0214 */
        /* <DEDUP_REMOVED lines=11> */
[----:B------:R-:W-:-:S05]  /*1030*/  IMAD R6, R19, UR6, R6 ;  /* 0x0000000613067c24 */ /* 0x000fca000f8e0206 */
[----:B------:R-:W-:-:S05]  /*1040*/  IABS R18, R6 ;  /* 0x0000000600127213 */ /* 0x000fca0000000000 */
[----:B------:R-:W-:-:S04]  /*1050*/  IMAD.HI.U32 R7, R9, R18, RZ ;  /* 0x0000001209077227 */ /* 0x000fc800078e00ff */
[----:B------:R-:W-:-:S04]  /*1060*/  IMAD.MOV R7, RZ, RZ, -R7 ;  /* 0x000000ffff077224 */ /* 0x000fc800078e0a07 */
[----:B------:R-:W-:-:S05]  /*1070*/  IMAD R7, R14, R7, R18 ;  /* 0x000000070e077224 */ /* 0x000fca00078e0212 */
[----:B------:R-:W-:-:S13]  /*1080*/  ISETP.GT.U32.AND P2, PT, R8, R7, PT ;  /* 0x000000070800720c */ /* 0x000fda0003f44070 */
[----:B------:R-:W-:-:S05]  /*1090*/  @!P2 IMAD.IADD R7, R7, 0x1, -R14 ;  /* 0x000000010707a824 */ /* 0x000fca00078e0a0e */
[----:B------:R-:W-:Y:S01]  /*10a0*/  ISETP.GT.U32.AND P3, PT, R8, R7, PT ;  /* 0x000000070800720c */ /* 0x000fe20003f64070 */
[----:B------:R-:W-:Y:S01]  /*10b0*/  VIADD R23, R23, 0x10 ;  /* 0x0000001017177836 */ /* 0x000fe20000000000 */
[----:B------:R-:W-:-:S11]  /*10c0*/  ISETP.GE.AND P2, PT, R6, RZ, PT ;  /* 0x000000ff0600720c */ /* 0x000fd60003f46270 */
[----:B------:R-:W-:Y:S01]  /*10d0*/  @!P3 IMAD.IADD R7, R7, 0x1, -R14 ;  /* 0x000000010707b824 */ /* 0x000fe200078e0a0e */
[----:B------:R-:W-:-:S04]  /*10e0*/  ISETP.NE.AND P3, PT, R23, RZ, PT ;  /* 0x000000ff1700720c */ /* 0x000fc80003f65270 */
[----:B------:R-:W-:Y:S01]  /*10f0*/  @!P2 IADD3 R7, PT, PT, -R7, RZ, RZ ;  /* 0x000000ff0707a210 */ /* 0x000fe20007ffe1ff */
[----:B------:R-:W-:-:S03]  /*1100*/  VIADD R17, R17, 0x10 ;  /* 0x0000001011117836 */ /* 0x000fc60000000000 */
[----:B------:R-:W-:-:S05]  /*1110*/  SEL R16, R16, R7, !P1 ;  /* 0x0000000710107207 */ /* 0x000fca0004800000 */
[----:B------:R-:W-:Y:S05]  /*1120*/  @P3 BRA `(.L_x_4) ;  /* 0xfffffff000743947 */ /* 0x000fea000383ffff */
.L_x_3:
[----:B------:R-:W-:Y:S05]  /*1130*/  @!P0 BRA `(.L_x_2) ;  /* 0x0000001000208947 */ /* 0x000fea0003800000 */
[----:B------:R-:W-:Y:S02]  /*1140*/  ISETP.GE.U32.AND P1, PT, R22, 0x8, PT ;  /* 0x000000081600780c */ /* 0x000fe40003f26070 */
[----:B------:R-:W-:-:S04]  /*1150*/  LOP3.LUT R20, R13, 0x7, RZ, 0xc0, !PT ;  /* 0x000000070d147812 */ /* 0x000fc800078ec0ff */
[----:B------:R-:W-:-:S07]  /*1160*/  ISETP.NE.AND P0, PT, R20, RZ, PT ;  /* 0x000000ff1400720c */ /* 0x000fce0003f05270 */
[----:B------:R-:W-:Y:S06]  /*1170*/  @!P1 BRA `(.L_x_5) ;  /* 0x0000000400e89947 */ /* 0x000fec0003800000 */
[----:B------:R-:W0:Y:S01]  /*1180*/  LDCU.64 UR6, c[0x0][0x380] ;  /* 0x00007000ff0677ac */ /* 0x000e220008000a00 */
[----:B------:R-:W-:Y:S01]  /*1190*/  IMAD.IADD R3, R15, 0x1, R0 ;  /* 0x000000010f037824 */ /* 0x000fe200078e0200 */
[----:B------:R-:W1:Y:S04]  /*11a0*/  LDC R18, c[0x0][0x3a0] ;  /* 0x0000e800ff127b82 */ /* 0x000e680000000800 */
[C---:B0-----:R-:W-:Y:S01]  /*11b0*/  IADD3 R2, P1, PT, R3.reuse, UR6, RZ ;  /* 0x0000000603027c10 */ /* 0x041fe2000ff3e0ff */
[----:B------:R-:W0:Y:S03]  /*11c0*/  LDCU UR6, c[0x0][0x39c] ;  /* 0x00007380ff0677ac */ /* 0x000e260008000800 */
[----:B------:R-:W-:-:S05]  /*11d0*/  LEA.HI.X.SX32 R3, R3, UR7, 0x1, P1 ;  /* 0x0000000703037c11 */ /* 0x000fca00088f0eff */
[----:B------:R-:W0:Y:S04]  /*11e0*/  LDG.E.S8 R19, desc[UR4][R2.64] ;  /* 0x0000000402137981 */ /* 0x000e28000c1e1300 */
[----:B------:R-:W2:Y:S04]  /*11f0*/  LDG.E.S8 R17, desc[UR4][R2.64+0x1] ;  /* 0x0000010402117981 */ /* 0x000ea8000c1e1300 */
[----:B------:R-:W3:Y:S04]  /*1200*/  LDG.E.S8 R14, desc[UR4][R2.64+0x2] ;  /* 0x00000204020e7981 */ /* 0x000ee8000c1e1300 */
[----:B------:R-:W4:Y:S01]  /*1210*/  LDG.E.S8 R9, desc[UR4][R2.64+0x3] ;  /* 0x0000030402097981 */ /* 0x000f22000c1e1300 */
[----:B-1----:R-:W-:Y:S01]  /*1220*/  IABS R8, R18 ;  /* 0x0000001200087213 */ /* 0x002fe20000000000 */
[----:B------:R-:W-:-:S02]  /*1230*/  HFMA2 R6, -RZ, RZ, 0, 0 ;  /* 0x00000000ff067431 */ /* 0x000fc400000001ff */
[----:B------:R-:W5:Y:S01]  /*1240*/  LDG.E.S8 R12, desc[UR4][R2.64+0x4] ;  /* 0x00000404020c7981 */ /* 0x000f62000c1e1300 */
[----:B------:R-:W1:Y:S08]  /*1250*/  I2F.RP R21, R8 ;  /* 0x0000000800157306 */ /* 0x000e700000209400 */
[----:B-1----:R-:W1:Y:S02]  /*1260*/  MUFU.RCP R21, R21 ;  /* 0x0000001500157308 */ /* 0x002e640000001000 */
[----:B-1----:R-:W-:-:S06]  /*1270*/  VIADD R7, R21, 0xffffffe ;  /* 0x0ffffffe15077836 */ /* 0x002fcc0000000000 */
[----:B------:R-:W1:Y:S02]  /*1280*/  F2I.FTZ.U32.TRUNC.NTZ R7, R7 ;  /* 0x0000000700077305 */ /* 0x000e64000021f000 */
[----:B-1----:R-:W-:-:S04]  /*1290*/  IMAD.MOV R23, RZ, RZ, -R7 ;  /* 0x000000ffff177224 */ /* 0x002fc800078e0a07 */
[----:B------:R-:W-:-:S04]  /*12a0*/  IMAD R23, R23, R8, RZ ;  /* 0x0000000817177224 */ /* 0x000fc800078e02ff */
[----:B------:R-:W-:-:S04]  /*12b0*/  IMAD.HI.U32 R6, R7, R23, R6 ;  /* 0x0000001707067227 */ /* 0x000fc800078e0006 */
[----:B0-----:R-:W-:-:S05]  /*12c0*/  IMAD R19, R16, UR6, R19 ;  /* 0x0000000610137c24 */ /* 0x001fca000f8e0213 */
[----:B------:R-:W-:-:S05]  /*12d0*/  IABS R21, R19 ;  /* 0x0000001300157213 */ /* 0x000fca0000000000 */
[----:B------:R-:W-:-:S04]  /*12e0*/  IMAD.HI.U32 R7, R6, R21, RZ ;  /* 0x0000001506077227 */ /* 0x000fc800078e00ff */
[----:B------:R-:W-:-:S04]  /*12f0*/  IMAD.MOV R7, RZ, RZ, -R7 ;  /* 0x000000ffff077224 */ /* 0x000fc800078e0a07 */
[----:B------:R-:W-:-:S05]  /*1300*/  IMAD R7, R8, R7, R21 ;  /* 0x0000000708077224 */ /* 0x000fca00078e0215 */
[----:B------:R-:W-:Y:S02]  /*1310*/  ISETP.GT.U32.AND P1, PT, R8, R7, PT ;  /* 0x000000070800720c */ /* 0x000fe40003f24070 */
[----:B------:R-:W-:-:S11]  /*1320*/  ISETP.GE.AND P2, PT, R19, RZ, PT ;  /* 0x000000ff1300720c */ /* 0x000fd60003f46270 */
[----:B------:R-:W-:-:S05]  /*1330*/  @!P1 IMAD.IADD R7, R7, 0x1, -R8 ;  /* 0x0000000107079824 */ /* 0x000fca00078e0a08 */
[----:B------:R-:W-:Y:S02]  /*1340*/  ISETP.GT.U32.AND P1, PT, R8, R7, PT ;  /* 0x000000070800720c */ /* 0x000fe40003f24070 */
[----:B------:R-:W-:-:S11]  /*1350*/  LOP3.LUT R16, RZ, R18, RZ, 0x33, !PT ;  /* 0x00000012ff107212 */ /* 0x000fd600078e33ff */
[----:B------:R-:W-:Y:S01]  /*1360*/  @!P1 IMAD.IADD R7, R7, 0x1, -R8 ;  /* 0x0000000107079824 */ /* 0x000fe200078e0a08 */
[----:B------:R-:W-:-:S03]  /*1370*/  ISETP.NE.AND P1, PT, R18, RZ, PT ;  /* 0x000000ff1200720c */ /* 0x000fc60003f25270 */
[----:B------:R-:W-:-:S05]  /*1380*/  @!P2 IMAD.MOV R7, RZ, RZ, -R7 ;  /* 0x000000ffff07a224 */ /* 0x000fca00078e0a07 */
[----:B------:R-:W-:Y:S02]  /*1390*/  SEL R18, R16, R7, !P1 ;  /* 0x0000000710127207 */ /* 0x000fe40004800000 */
[----:B------:R-:W5:Y:S03]  /*13a0*/  LDG.E.S8 R7, desc[UR4][R2.64+0x5] ;  /* 0x0000050402077981 */ /* 0x000f66000c1e1300 */
[----:B--2---:R-:W-:-:S05]  /*13b0*/  IMAD R17, R18, UR6, R17 ;  /* 0x0000000612117c24 */ /* 0x004fca000f8e0211 */
        /* <DEDUP_REMOVED lines=11> */
[----:B---3--:R-:W-:Y:S02]  /*1470*/  IMAD R19, R19, UR6, R14 ;  /* 0x0000000613137c24 */ /* 0x008fe4000f8e020e */
[----:B------:R-:W2:Y:S03]  /*1480*/  LDG.E.S8 R14, desc[UR4][R2.64+0x6] ;  /* 0x00000604020e7981 */ /* 0x000ea6000c1e1300 */
[----:B------:R-:W-:-:S05]  /*1490*/  IABS R21, R19 ;  /* 0x0000001300157213 */ /* 0x000fca0000000000 */
[----:B------:R-:W-:Y:S01]  /*14a0*/  IMAD.HI.U32 R17, R6, R21, RZ ;  /* 0x0000001506117227 */ /* 0x000fe200078e00ff */
[----:B------:R0:W3:Y:S03]  /*14b0*/  LDG.E.S8 R2, desc[UR4][R2.64+0x7] ;  /* 0x0000070402027981 */ /* 0x0000e6000c1e1300 */
        /* <DEDUP_REMOVED lines=21> */
[----:B-----5:R-:W-:-:S05]  /*1610*/  IMAD R12, R17, UR6, R12 ;  /* 0x00000006110c7c24 */ /* 0x020fca000f8e020c */
[----:B------:R-:W-:-:S05]  /*1620*/  IABS R9, R12 ;  /* 0x0000000c00097213 */ /* 0x000fca0000000000 */
[----:B0-----:R-:W-:-:S04]  /*1630*/  IMAD.HI.U32 R3, R6, R9, RZ ;  /* 0x0000000906037227 */ /* 0x001fc800078e00ff */
        /* <DEDUP_REMOVED lines=40> */
[----:B------:R-:W-:-:S04]  /*18c0*/  @!P2 IADD3 R3, PT, PT, R3, -R8, RZ ;  /* 0x800000080303a210 */ /* 0x000fc80007ffe0ff */
[----:B------:R-:W-:Y:S01]  /*18d0*/  ISETP.GT.U32.AND P2, PT, R8, R3, PT ;  /* 0x000000030800720c */ /* 0x000fe20003f44070 */
[----:B------:R-:W-:-:S12]  /*18e0*/  VIADD R15, R15, 0x8 ;  /* 0x000000080f0f7836 */ /* 0x000fd80000000000 */
[----:B------:R-:W-:-:S04]  /*18f0*/  @!P2 IMAD.IADD R3, R3, 0x1, -R8 ;  /* 0x000000010303a824 */ /* 0x000fc800078e0a08 */
[----:B------:R-:W-:-:S05]  /*1900*/  @!P3 IMAD.MOV R3, RZ, RZ, -R3 ;  /* 0x000000ffff03b224 */ /* 0x000fca00078e0a03 */
[----:B------:R-:W-:-:S07]  /*1910*/  SEL R16, R16, R3, !P1 ;  /* 0x0000000310107207 */ /* 0x000fce0004800000 */
.L_x_5:
        /* <DEDUP_REMOVED lines=14> */
[----:B------:R4:W5:Y:S01]  /*1a00*/  LDG.E.S8 R8, desc[UR4][R18.64+0x3] ;  /* 0x0000030412087981 */ /* 0x000962000c1e1300 */
[----:B-1----:R-:W-:Y:S01]  /*1a10*/  IABS R7, R12 ;  /* 0x0000000c00077213 */ /* 0x002fe20000000000 */
[----:B------:R-:W-:-:S03]  /*1a20*/  VIADD R15, R15, 0x4 ;  /* 0x000000040f0f7836 */ /* 0x000fc60000000000 */
[----:B------:R-:W1:Y:S08]  /*1a30*/  I2F.RP R20, R7 ;  /* 0x0000000700147306 */ /* 0x000e700000209400 */
[----:B-1----:R-:W1:Y:S02]  /*1a40*/  MUFU.RCP R20, R20 ;  /* 0x0000001400147308 */ /* 0x002e640000001000 */
[----:B-1----:R-:W-:-:S06]  /*1a50*/  IADD3 R21, PT, PT, R20, 0xffffffe, RZ ;  /* 0x0ffffffe14157810 */ /* 0x002fcc0007ffe0ff */
[----:B------:R-:W1:Y:S02]  /*1a60*/  F2I.FTZ.U32.TRUNC.NTZ R3, R21 ;  /* 0x0000001500037305 */ /* 0x000e64000021f000 */
[----:B-1----:R-:W-:-:S04]  /*1a70*/  IMAD.MOV R2, RZ, RZ, -R3 ;  /* 0x000000ffff027224 */ /* 0x002fc800078e0a03 */
[----:B----4-:R-:W-:Y:S02]  /*1a80*/  IMAD R19, R2, R7, RZ ;  /* 0x0000000702137224 */ /* 0x010fe400078e02ff */
[----:B------:R-:W-:-:S04]  /*1a90*/  IMAD.MOV.U32 R2, RZ, RZ, RZ ;  /* 0x000000ffff027224 */ /* 0x000fc800078e00ff */
[----:B------:R-:W-:-:S04]  /*1aa0*/  IMAD.HI.U32 R2, R3, R19, R2 ;  /* 0x0000001303027227 */ /* 0x000fc800078e0002 */
[----:B0-----:R-:W-:-:S05]  /*1ab0*/  IMAD R17, R16, UR6, R17 ;  /* 0x0000000610117c24 */ /* 0x001fca000f8e0211 */
[----:B------:R-:W-:Y:S02]  /*1ac0*/  IABS R16, R17 ;  /* 0x0000001100107213 */ /* 0x000fe40000000000 */
[----:B------:R-:W-:-:S03]  /*1ad0*/  ISETP.GE.AND P2, PT, R17, RZ, PT ;  /* 0x000000ff1100720c */ /* 0x000fc60003f46270 */
[----:B------:R-:W-:-:S04]  /*1ae0*/  IMAD.HI.U32 R3, R2, R16, RZ ;  /* 0x0000001002037227 */ /* 0x000fc800078e00ff */
[----:B------:R-:W-:-:S04]  /*1af0*/  IMAD.MOV R3, RZ, RZ, -R3 ;  /* 0x000000ffff037224 */ /* 0x000fc800078e0a03 */
[----:B------:R-:W-:-:S05]  /*1b00*/  IMAD R16, R7, R3, R16 ;  /* 0x0000000307107224 */ /* 0x000fca00078e0210 */
[----:B------:R-:W-:-:S13]  /*1b10*/  ISETP.GT.U32.AND P1, PT, R7, R16, PT ;  /* 0x000000100700720c */ /* 0x000fda0003f24070 */
[----:B------:R-:W-:-:S05]  /*1b20*/  @!P1 IMAD.IADD R16, R16, 0x1, -R7 ;  /* 0x0000000110109824 */ /* 0x000fca00078e0a07 */
[----:B------:R-:W-:-:S13]  /*1b30*/  ISETP.GT.U32.AND P1, PT, R7, R16, PT ;  /* 0x000000100700720c */ /* 0x000fda0003f24070 */
[----:B------:R-:W-:Y:S02]  /*1b40*/  @!P1 IADD3 R16, PT, PT, R16, -R7, RZ ;  /* 0x8000000710109210 */ /* 0x000fe40007ffe0ff */
[----:B------:R-:W-:-:S03]  /*1b50*/  ISETP.NE.AND P1, PT, R12, RZ, PT ;  /* 0x000000ff0c00720c */ /* 0x000fc60003f25270 */
[----:B------:R-:W-:Y:S01]  /*1b60*/  IMAD.MOV.U32 R3, RZ, RZ, R16 ;  /* 0x000000ffff037224 */ /* 0x000fe200078e0010 */
[----:B------:R-:W-:-:S03]  /*1b70*/  LOP3.LUT R16, RZ, R12, RZ, 0x33, !PT ;  /* 0x0000000cff107212 */ /* 0x000fc600078e33ff */
[----:B------:R-:W-:-:S05]  /*1b80*/  @!P2 IMAD.MOV R3, RZ, RZ, -R3 ;  /* 0x000000ffff03a224 */ /* 0x000fca00078e0a03 */
[----:B------:R-:W-:-:S05]  /*1b90*/  SEL R12, R16, R3, !P1 ;  /* 0x00000003100c7207 */ /* 0x000fca0004800000 */
[----:B--2---:R-:W-:-:S05]  /*1ba0*/  IMAD R9, R12, UR6, R9 ;  /* 0x000000060c097c24 */ /* 0x004fca000f8e0209 */
        /* <DEDUP_REMOVED lines=8> */
[----:B------:R-:W-:-:S05]  /*1c30*/  @!P2 IADD3 R12, PT, PT, R12, -R7, RZ ;  /* 0x800000070c0ca210 */ /* 0x000fca0007ffe0ff */
[----:B------:R-:W-:-:S05]  /*1c40*/  @!P3 IMAD.MOV R12, RZ, RZ, -R12 ;  /* 0x000000ffff0cb224 */ /* 0x000fca00078e0a0c */
[----:B------:R-:W-:-:S05]  /*1c50*/  SEL R3, R16, R12, !P1 ;  /* 0x0000000c10037207 */ /* 0x000fca0004800000 */
[----:B---3--:R-:W-:-:S05]  /*1c60*/  IMAD R3, R3, UR6, R6 ;  /* 0x0000000603037c24 */ /* 0x008fca000f8e0206 */
        /* <DEDUP_REMOVED lines=8> */
[----:B------:R-:W-:-:S05]  /*1cf0*/  @!P2 IMAD.IADD R6, R6, 0x1, -R7 ;  /* 0x000000010606a824 */ /* 0x000fca00078e0a07 */
[----:B------:R-:W-:-:S04]  /*1d00*/  @!P3 IADD3 R6, PT, PT, -R6, RZ, RZ ;  /* 0x000000ff0606b210 */ /* 0x000fc80007ffe1ff */
[----:B------:R-:W-:-:S05]  /*1d10*/  SEL R3, R16, R6, !P1 ;  /* 0x0000000610037207 */ /* 0x000fca0004800000 */
[----:B-----5:R-:W-:-:S05]  /*1d20*/  IMAD R3, R3, UR6, R8 ;  /* 0x0000000603037c24 */ /* 0x020fca000f8e0208 */
        /* <DEDUP_REMOVED lines=10> */
[----:B------:R-:W-:-:S07]  /*1dd0*/  SEL R16, R16, R2, !P1 ;  /* 0x0000000210107207 */ /* 0x000fce0004800000 */
.L_x_6:
[----:B------:R-:W-:Y:S05]  /*1de0*/  @!P0 BRA `(.L_x_2) ;  /* 0x0000000000f48947 */ /* 0x000fea0003800000 */
[----:B------:R-:W0:Y:S01]  /*1df0*/  LDCU.64 UR6, c[0x0][0x380] ;  /* 0x00007000ff0677ac */ /* 0x000e220008000a00 */
[----:B------:R-:W-:Y:S01]  /*1e00*/  IMAD.IADD R15, R15, 0x1, R0 ;  /* 0x000000010f0f7824 */ /* 0x000fe200078e0200 */
[----:B------:R-:W1:Y:S04]  /*1e10*/  LDC R12, c[0x0][0x3a0] ;  /* 0x0000e800ff0c7b82 */ /* 0x000e680000000800 */
[C---:B0-----:R-:W-:Y:S01]  /*1e20*/  IADD3 R2, P0, PT, R15.reuse, UR6, RZ ;  /* 0x000000060f027c10 */ /* 0x041fe2000ff1e0ff */
[----:B------:R-:W0:Y:S03]  /*1e30*/  LDCU UR6, c[0x0][0x39c] ;  /* 0x00007380ff0677ac */ /* 0x000e260008000800 */
[----:B------:R-:W-:-:S05]  /*1e40*/  LEA.HI.X.SX32 R3, R15, UR7, 0x1, P0 ;  /* 0x000000070f037c11 */ /* 0x000fca00080f0eff */
[----:B------:R-:W0:Y:S01]  /*1e50*/  LDG.E.S8 R7, desc[UR4][R2.64] ;  /* 0x0000000402077981 */ /* 0x000e22000c1e1300 */
[----:B-1----:R-:W-:Y:S01]  /*1e60*/  IABS R6, R12 ;  /* 0x0000000c00067213 */ /* 0x002fe20000000000 */
[----:B------:R-:W-:Y:S01]  /*1e70*/  IMAD.MOV.U32 R8, RZ, RZ, RZ ;  /* 0x000000ffff087224 */ /* 0x000fe200078e00ff */
[----:B------:R-:W-:Y:S02]  /*1e80*/  ISETP.NE.AND P2, PT, R14, 0x1, PT ;  /* 0x000000010e00780c */ /* 0x000fe40003f45270 */
[----:B------:R-:W1:Y:S08]  /*1e90*/  I2F.RP R15, R6 ;  /* 0x00000006000f7306 */ /* 0x000e700000209400 */
[----:B-1----:R-:W1:Y:S02]  /*1ea0*/  MUFU.RCP R15, R15 ;  /* 0x0000000f000f7308 */ /* 0x002e640000001000 */
[----:B-1----:R-:W-:-:S06]  /*1eb0*/  VIADD R17, R15, 0xffffffe ;  /* 0x0ffffffe0f117836 */ /* 0x002fcc0000000000 */
[----:B------:R-:W1:Y:S02]  /*1ec0*/  F2I.FTZ.U32.TRUNC.NTZ R9, R17 ;  /* 0x0000001100097305 */ /* 0x000e64000021f000 */
[----:B-1----:R-:W-:Y:S01]  /*1ed0*/  IADD3 R19, PT, PT, RZ, -R9, RZ ;  /* 0x80000009ff137210 */ /* 0x002fe20007ffe0ff */
[----:B0-----:R-:W-:-:S04]  /*1ee0*/  IMAD R16, R16, UR6, R7 ;  /* 0x0000000610107c24 */ /* 0x001fc8000f8e0207 */
[----:B------:R-:W-:Y:S01]  /*1ef0*/  IMAD R7, R19, R6, RZ ;  /* 0x0000000613077224 */ /* 0x000fe200078e02ff */
[----:B------:R-:W-:-:S03]  /*1f00*/  IABS R18, R16 ;  /* 0x0000001000127213 */ /* 0x000fc60000000000 */
[----:B------:R-:W-:Y:S01]  /*1f10*/  IMAD.HI.U32 R7, R9, R7, R8 ;  /* 0x0000000709077227 */ /* 0x000fe200078e0008 */
[----:B------:R-:W-:-:S03]  /*1f20*/  ISETP.GE.AND P1, PT, R16, RZ, PT ;  /* 0x000000ff1000720c */ /* 0x000fc60003f26270 */
[----:B------:R-:W-:-:S04]  /*1f30*/  IMAD.MOV.U32 R9, RZ, RZ, R18 ;  /* 0x000000ffff097224 */ /* 0x000fc800078e0012 */
[----:B------:R-:W-:-:S04]  /*1f40*/  IMAD.HI.U32 R8, R7, R9, RZ ;  /* 0x0000000907087227 */ /* 0x000fc800078e00ff */
[----:B------:R-:W-:-:S04]  /*1f50*/  IMAD.MOV R8, RZ, RZ, -R8 ;  /* 0x000000ffff087224 */ /* 0x000fc800078e0a08 */
[----:B------:R-:W-:-:S05]  /*1f60*/  IMAD R9, R6, R8, R9 ;  /* 0x0000000806097224 */ /* 0x000fca00078e0209 */
[----:B------:R-:W-:-:S13]  /*1f70*/  ISETP.GT.U32.AND P0, PT, R6, R9, PT ;  /* 0x000000090600720c */ /* 0x000fda0003f04070 */
[----:B------:R-:W-:-:S04]  /*1f80*/  @!P0 IADD3 R9, PT, PT, R9, -R6, RZ ;  /* 0x8000000609098210 */ /* 0x000fc80007ffe0ff */
[----:B------:R-:W-:-:S13]  /*1f90*/  ISETP.GT.U32.AND P0, PT, R6, R9, PT ;  /* 0x000000090600720c */ /* 0x000fda0003f04070 */
[----:B------:R-:W-:Y:S01]  /*1fa0*/  @!P0 IMAD.IADD R9, R9, 0x1, -R6 ;  /* 0x0000000109098824 */ /* 0x000fe200078e0a06 */
[----:B------:R-:W-:Y:S02]  /*1fb0*/  ISETP.NE.AND P0, PT, R12, RZ, PT ;  /* 0x000000ff0c00720c */ /* 0x000fe40003f05270 */
[----:B------:R-:W-:Y:S01]  /*1fc0*/  LOP3.LUT R12, RZ, R12, RZ, 0x33, !PT ;  /* 0x0000000cff0c7212 */ /* 0x000fe200078e33ff */
[----:B------:R-:W-:-:S05]  /*1fd0*/  @!P1 IMAD.MOV R9, RZ, RZ, -R9 ;  /* 0x000000ffff099224 */ /* 0x000fca00078e0a09 */
[----:B------:R-:W-:Y:S01]  /*1fe0*/  SEL R16, R12, R9, !P0 ;  /* 0x000000090c107207 */ /* 0x000fe20004000000 */
[----:B------:R-:W-:Y:S06]  /*1ff0*/  @!P2 BRA `(.L_x_2) ;  /* 0x000000000070a947 */ /* 0x000fec0003800000 */
[----:B------:R-:W2:Y:S02]  /*2000*/  LDG.E.S8 R9, desc[UR4][R2.64+0x1] ;  /* 0x0000010402097981 */ /* 0x000ea4000c1e1300 */
[----:B--2---:R-:W-:-:S05]  /*2010*/  IMAD R9, R16, UR6, R9 ;  /* 0x0000000610097c24 */ /* 0x004fca000f8e0209 */
[----:B------:R-:W-:Y:S02]  /*2020*/  IABS R15, R9 ;  /* 0x00000009000f7213 */ /* 0x000fe40000000000 */
[----:B------:R-:W-:-:S03]  /*2030*/  ISETP.GE.AND P2, PT, R9, RZ, PT ;  /* 0x000000ff0900720c */ /* 0x000fc60003f46270 */
[----:B------:R-:W-:-:S04]  /*2040*/  IMAD.HI.U32 R8, R7, R15, RZ ;  /* 0x0000000f07087227 */ /* 0x000fc800078e00ff */
[----:B------:R-:W-:-:S04]  /*2050*/  IMAD.MOV R8, RZ, RZ, -R8 ;  /* 0x000000ffff087224 */ /* 0x000fc800078e0a08 */
[----:B------:R-:W-:-:S05]  /*2060*/  IMAD R15, R6, R8, R15 ;  /* 0x00000008060f7224 */ /* 0x000fca00078e020f */
[----:B------:R-:W-:-:S13]  /*2070*/  ISETP.GT.U32.AND P1, PT, R6, R15, PT ;  /* 0x0000000f0600720c */ /* 0x000fda0003f24070 */
[----:B------:R-:W-:-:S04]  /*2080*/  @!P1 IADD3 R15, PT, PT, R15, -R6, RZ ;  /* 0x800000060f0f9210 */ /* 0x000fc80007ffe0ff */
[----:B------:R-:W-:-:S13]  /*2090*/  ISETP.GT.U32.AND P1, PT, R6, R15, PT ;  /* 0x0000000f0600720c */ /* 0x000fda0003f24070 */
[----:B------:R-:W-:Y:S01]  /*20a0*/  @!P1 IMAD.IADD R15, R15, 0x1, -R6 ;  /* 0x000000010f0f9824 */ /* 0x000fe200078e0a06 */
[----:B------:R-:W-:-:S03]  /*20b0*/  ISETP.NE.AND P1, PT, R14, 0x2, PT ;  /* 0x000000020e00780c */ /* 0x000fc60003f25270 */
[----:B------:R-:W-:-:S05]  /*20c0*/  @!P2 IMAD.MOV R15, RZ, RZ, -R15 ;  /* 0x000000ffff0fa224 */ /* 0x000fca00078e0a0f */
[----:B------:R-:W-:-:S05]  /*20d0*/  SEL R16, R12, R15, !P0 ;  /* 0x0000000f0c107207 */ /* 0x000fca0004000000 */
[----:B------:R-:W-:Y:S05]  /*20e0*/  @!P1 BRA `(.L_x_2) ;  /* 0x0000000000349947 */ /* 0x000fea0003800000 */
        /* <DEDUP_REMOVED lines=10> */
[----:B------:R-:W-:-:S04]  /*2190*/  @!P1 IMAD.IADD R7, R7, 0x1, -R6 ;  /* 0x0000000107079824 */ /* 0x000fc800078e0a06 */
[----:B------:R-:W-:-:S05]  /*21a0*/  @!P2 IMAD.MOV R7, RZ, RZ, -R7 ;  /* 0x000000ffff07a224 */ /* 0x000fca00078e0a07 */
[----:B------:R-:W-:-:S07]  /*21b0*/  SEL R16, R12, R7, !P0 ;  /* 0x000000070c107207 */ /* 0x000fce0004000000 */
.L_x_2:
[----:B------:R-:W2:Y:S02]  /*21c0*/  LDG.E R3, desc[UR4][R4.64+0x68] ;  /* 0x0000680404037981 */ /* 0x000ea4000c1e1900 */
[----:B--2---:R-:W-:-:S13]  /*21d0*/  ISETP.NE.AND P0, PT, R16, R3, PT ;  /* 0x000000031000720c */ /* 0x004fda0003f05270 */
[----:B------:R-:W-:Y:S05]  /*21e0*/  @P0 BRA `(.L_x_1) ;  /* 0x0000000000880947 */ /* 0x000fea0003800000 */
[----:B------:R-:W-:-:S13]  /*21f0*/  ISETP.GE.AND P0, PT, R13, 0x1, PT ;  /* 0x000000010d00780c */ /* 0x000fda0003f06270 */
[----:B------:R-:W-:Y:S05]  /*2200*/  @!P0 BRA `(.L_x_7) ;  /* 0x0000000000388947 */ /* 0x000fea0003800000 */
[----:B------:R-:W-:-:S07]  /*2210*/  IMAD.MOV.U32 R9, RZ, RZ, RZ ;  /* 0x000000ffff097224 */ /* 0x000fce00078e00ff */
.L_x_8:
[----:B------:R-:W0:Y:S01]  /*2220*/  LDCU.64 UR6, c[0x0][0x380] ;  /* 0x00007000ff0677ac */ /* 0x000e220008000a00 */
[----:B------:R-:W-:Y:S02]  /*2230*/  IADD3 R3, PT, PT, R9, R0, RZ ;  /* 0x0000000009037210 */ /* 0x000fe40007ffe0ff */
[----:B------:R-:W-:-:S05]  /*2240*/  IADD3 R6, P1, PT, R4, R9, RZ ;  /* 0x0000000904067210 */ /* 0x000fca0007f3e0ff */
[----:B------:R-:W-:-:S06]  /*2250*/  IMAD.X R7, RZ, RZ, R5, P1 ;  /* 0x000000ffff077224 */ /* 0x000fcc00008e0605 */
[----:B------:R-:W2:Y:S01]  /*2260*/  LDG.E.U8 R7, desc[UR4][R6.64] ;  /* 0x0000000406077981 */ /* 0x000ea2000c1e1100 */
[----:B0-----:R-:W-:-:S04]  /*2270*/  IADD3 R2, P0, PT, R3, UR6, RZ ;  /* 0x0000000603027c10 */ /* 0x001fc8000ff1e0ff */
[----:B------:R-:W-:-:S05]  /*2280*/  LEA.HI.X.SX32 R3, R3, UR7, 0x1, P0 ;  /* 0x0000000703037c11 */ /* 0x000fca00080f0eff */
[----:B------:R-:W2:Y:S02]  /*2290*/  LDG.E.U8 R2, desc[UR4][R2.64] ;  /* 0x0000000402027981 */ /* 0x000ea4000c1e1100 */
[----:B--2---:R-:W-:-:S13]  /*22a0*/  ISETP.NE.AND P0, PT, R2, R7, PT ;  /* 0x000000070200720c */ /* 0x004fda0003f05270 */
[----:B------:R-:W-:Y:S05]  /*22b0*/  @P0 BRA `(.L_x_1) ;  /* 0x0000000000540947 */ /* 0x000fea0003800000 */
[----:B------:R-:W-:-:S05]  /*22c0*/  VIADD R9, R9, 0x1 ;  /* 0x0000000109097836 */ /* 0x000fca0000000000 */
[----:B------:R-:W-:-:S13]  /*22d0*/  ISETP.NE.AND P0, PT, R9, R13, PT ;  /* 0x0000000d0900720c */ /* 0x000fda0003f05270 */
[----:B------:R-:W-:Y:S05]  /*22e0*/  @P0 BRA `(.L_x_8) ;  /* 0xfffffffc00cc0947 */ /* 0x000fea000383ffff */
.L_x_7:
[----:B------:R-:W0:Y:S01]  /*22f0*/  S2R R5, SR_LANEID ;  /* 0x0000000000057919 */ /* 0x000e220000000000 */
[----:B------:R-:W-:Y:S01]  /*2300*/  VOTEU.ANY UR6, UPT, PT ;  /* 0x0000000000067886 */ /* 0x000fe200038e0100 */
[----:B------:R-:W1:Y:S01]  /*2310*/  LDC.64 R2, c[0x0][0x3b0] ;  /* 0x0000ec00ff027b82 */ /* 0x000e620000000a00 */
[----:B------:R-:W0:Y:S08]  /*2320*/  FLO.U32 R8, UR6 ;  /* 0x0000000600087d00 */ /* 0x000e3000080e0000 */
[----:B------:R-:W1:Y:S01]  /*2330*/  POPC R9, UR6 ;  /* 0x0000000600097d09 */ /* 0x000e620008000000 */
[----:B0-----:R-:W-:-:S13]  /*2340*/  ISETP.EQ.U32.AND P0, PT, R8, R5, PT ;  /* 0x000000050800720c */ /* 0x001fda0003f02070 */
[----:B-1----:R-:W2:Y:S01]  /*2350*/  @P0 ATOMG.E.ADD.STRONG.GPU PT, R3, desc[UR4][R2.64], R9 ;  /* 0x80000009020309a8 */ /* 0x002ea200081ef104 */
[----:B------:R-:W0:Y:S02]  /*2360*/  S2R R4, SR_LTMASK ;  /* 0x0000000000047919 */ /* 0x000e240000003900 */
[----:B0-----:R-:W-:-:S04]  /*2370*/  LOP3.LUT R12, R4, UR6, RZ, 0xc0, !PT ;  /* 0x00000006040c7c12 */ /* 0x001fc8000f8ec0ff */
[----:B------:R-:W0:Y:S01]  /*2380*/  POPC R5, R12 ;  /* 0x0000000c00057309 */ /* 0x000e220000000000 */
[----:B--2---:R-:W0:Y:S02]  /*2390*/  SHFL.IDX PT, R6, R3, R8, 0x1f ;  /* 0x00001f0803067589 */ /* 0x004e2400000e0000 */
[----:B0-----:R-:W-:-:S05]  /*23a0*/  IMAD.IADD R6, R6, 0x1, R5 ;  /* 0x0000000106067824 */ /* 0x001fca00078e0205 */
[----:B------:R-:W-:-:S13]  /*23b0*/  ISETP.GT.AND P0, PT, R6, 0x1e847f, PT ;  /* 0x001e847f0600780c */ /* 0x000fda0003f04270 */
[----:B------:R-:W0:Y:S01]  /*23c0*/  @!P0 LDC.64 R4, c[0x0][0x3a8] ;  /* 0x0000ea00ff048b82 */ /* 0x000e220000000a00 */
[----:B------:R-:W-:-:S05]  /*23d0*/  @!P0 SHF.L.U32 R7, R6, 0x1, RZ ;  /* 0x0000000106078819 */ /* 0x000fca00000006ff */
[----:B0-----:R-:W-:-:S05]  /*23e0*/  @!P0 IMAD.WIDE R4, R7, 0x4, R4 ;  /* 0x0000000407048825 */ /* 0x001fca00078e0204 */
[----:B------:R0:W-:Y:S04]  /*23f0*/  @!P0 STG.E desc[UR4][R4.64], R0 ;  /* 0x0000000004008986 */ /* 0x0001e8000c101904 */
[----:B------:R0:W-:Y:S02]  /*2400*/  @!P0 STG.E desc[UR4][R4.64+0x4], R10 ;  /* 0x0000040a04008986 */ /* 0x0001e4000c101904 */
.L_x_1:
[----:B------:R-:W-:Y:S05]  /*2410*/  BSYNC.RECONVERGENT B0 ;  /* 0x0000000000007941 */ /* 0x000fea0003800200 */
.L_x_0:
[----:B------:R-:W1:Y:S01]  /*2420*/  LDCU UR6, c[0x0][0x398] ;  /* 0x00007300ff0677ac */ /* 0x000e620008000800 */
[----:B0-----:R-:W-:-:S05]  /*2430*/  VIADD R10, R10, 0x1 ;  /* 0x000000010a0a7836 */ /* 0x001fca0000000000 */
[----:B-1----:R-:W-:-:S13]  /*2440*/  ISETP.NE.AND P0, PT, R10, UR6, PT ;  /* 0x000000060a007c0c */ /* 0x002fda000bf05270 */
[----:B------:R-:W-:Y:S05]  /*2450*/  @P0 BRA `(.L_x_9) ;  /* 0xffffffdc00200947 */ /* 0x000fea000383ffff */
[----:B------:R-:W0:Y:S01]  /*2460*/  LDCU UR6, c[0x0][0x388] ;  /* 0x00007100ff0677ac */ /* 0x000e220008000800 */
[----:B------:R-:W-:-:S05]  /*2470*/  IMAD.IADD R0, R11, 0x1, R0 ;  /* 0x000000010b007824 */ /* 0x000fca00078e0200 */
[----:B0-----:R-:W-:-:S13]  /*2480*/  ISETP.GE.AND P0, PT, R0, UR6, PT ;  /* 0x0000000600007c0c */ /* 0x001fda000bf06270 */
[----:B------:R-:W-:Y:S05]  /*2490*/  @!P0 BRA `(.L_x_10) ;  /* 0xffffffdc000c8947 */ /* 0x000fea000383ffff */
[----:B------:R-:W-:Y:S05]  /*24a0*/  EXIT ;  /* 0x000000000000794d */ /* 0x000fea0003800000 */
.L_x_11:
[----:B------:R-:W-:-:S00]  /*24b0*/  BRA `(.L_x_11) ;  /* 0xfffffffc00fc7947 */ /* 0x000fc0000383ffff */
[----:B------:R-:W-:-:S00]  /*24c0*/  NOP ;  /* 0x0000000000007918 */ /* 0x000fc00000000000 */
        /* <DEDUP_REMOVED lines=11> */
.L_x_12:


//--------------------- .nv.shared.reserved.0     --------------------------
	.section	.nv.shared.reserved.0,"aw",@nobits
	.weak		__nv_reservedSMEM_offset_0_alias
	.size		__nv_reservedSMEM_offset_0_alias, 0, 64
	.other		__nv_reservedSMEM_offset_0_alias,@"STO_CUDA_RESERVED_SHARED STV_DEFAULT"
__nv_reservedSMEM_offset_0_alias:
	.zero		0
	.zero		64


//--------------------- .nv.constant0._Z15rabinKarpKernelPKciPK11PatternDataiiiPiS4_ --------------------------
	.section	.nv.constant0._Z15rabinKarpKernelPKciPK11PatternDataiiiPiS4_,"a",@progbits
	.sectionflags	@""
	.align	4
.nv.constant0._Z15rabinKarpKernelPKciPK11PatternDataiiiPiS4_:
	.zero		952


//--------------------- SYMBOLS --------------------------

	.type		.nv.reservedSmem.offset0,@object
	.size		.nv.reservedSmem.offset0,0x4
